	.version 1.1
	.target compute_10, map_f64_to_f32
	// compiled with /home/mmurphy/sw/compiler/gpgpu/open64/src/targia32_nvisa/lib//be
	// nvopencc built on 2008-02-15

	.reg .u32 %ra<17>;
	.reg .u64 %rda<17>;
	.reg .f32 %fa<17>;
	.reg .f64 %fda<17>;
	.reg .u32 %rv<5>;
	.reg .u64 %rdv<5>;
	.reg .f32 %fv<5>;
	.reg .f64 %fdv<5>;


	//-----------------------------------------------------------
	// Compiling bitfields.i (/tmp/ccBI#.3R5mum)
	//-----------------------------------------------------------

	//-----------------------------------------------------------
	// Options:
	//-----------------------------------------------------------
	//  Target:ptx, ISA:compute_10, Endian:little, Pointer Size:32
	//  -O3	(Optimization level)
	//  -g0	(Debug level)
	//  -m2	(Report advisories)
	//-----------------------------------------------------------

	.file	1	"bitfields.i"

	.shared .align 4 .b8 MyStruct[4];
	.shared .align 4 .b8 x[4];

	.entry test
	{
	.reg .u32 %r<17>;
	.loc	1	16	0
$LBB1_test:
	.loc	1	17	0
	ld.shared.s32 	%r1, [x+0];    	// id:9 x
	and.b32 	%r2, %r1, 64512;     	// 
	shr.s32 	%r3, %r2, 10;        	// 
	and.b32 	%r4, %r1, 1008;      	// 
	shr.u32 	%r5, %r4, 4;         	// 
	add.s32 	%r6, %r3, %r5;       	// 
	and.b32 	%r7, %r1, -16;       	// 
	and.b32 	%r8, %r6, 15;        	// 
	mov.s32 	%r8, %r8;            	// 
	or.b32 	%r9, %r7, %r8;        	// 
	st.shared.s32 	[x+0], %r9;    	// id:9 x
	.loc	1	18	0
	ld.shared.s32 	%r10, [MyStruct+0];	// id:8 MyStruct
	and.b32 	%r11, %r10, 48;      	// 
	shr.s32 	%r12, %r11, 4;       	// 
	and.b32 	%r13, %r10, -4;      	// 
	and.b32 	%r14, %r12, 3;       	// 
	mov.s32 	%r14, %r14;          	// 
	or.b32 	%r15, %r13, %r14;     	// 
	st.shared.s32 	[MyStruct+0], %r15;	// id:8 MyStruct
	.loc	1	19	0
	exit;                         	// 
$LDWend_test:
	} // test



// ===== COMPILED SASS (sm_100) =====

	.target	sm_100

	.elftype	@"ET_EXEC"


//--------------------- .note.nv.tkinfo           --------------------------
	.section	.note.nv.tkinfo,"",@"SHT_NOTE"
	.sectionflags	@"SHF_NOTE_NV_TKINFO"
	.tkinfo
        /*0018*/ 	.word	0x00000002
        /*0030*/ 	.string	""
        /*0030*/ 	.string	"ptxas"
        /*0030*/ 	.string	"Cuda compilation tools, release 13.0, V13.0.88"
        /*0030*/ 	.string	"Build cuda_13.0.r13.0/compiler.36424714_0"
        /*0030*/ 	.string	"-arch sm_100 "



//--------------------- .note.nv.cuinfo           --------------------------
	.section	.note.nv.cuinfo,"",@"SHT_NOTE"
	.sectionflags	@"SHF_NOTE_NV_CUINFO"
        /*0018*/ 	.short	0x0002
        /*001a*/ 	.short	0x000a
        /*001c*/ 	.short	0x0082
	.zero		2


//--------------------- .nv.info                  --------------------------
	.section	.nv.info,"",@"SHT_CUDA_INFO"
	.align	4


	//----- nvinfo : EIATTR_REGCOUNT
	.align		4
        /*0000*/ 	.byte	0x04, 0x2f
        /*0002*/ 	.short	(.L_1 - .L_0)
	.align		4
.L_0:
        /*0004*/ 	.word	index@(test)
        /*0008*/ 	.word	0x00000007


	//----- nvinfo : EIATTR_FRAME_SIZE
	.align		4
.L_1:
        /*000c*/ 	.byte	0x04, 0x11
        /*000e*/ 	.short	(.L_3 - .L_2)
	.align		4
.L_2:
        /*0010*/ 	.word	index@(test)
        /*0014*/ 	.word	0x00000000


	//----- nvinfo : EIATTR_MIN_STACK_SIZE
	.align		4
.L_3:
        /*0018*/ 	.byte	0x04, 0x12
        /*001a*/ 	.short	(.L_5 - .L_4)
	.align		4
.L_4:
        /*001c*/ 	.word	index@(test)
        /*0020*/ 	.word	0x00000000
.L_5:


//--------------------- .nv.compat                --------------------------
	.section	.nv.compat,"",@"SHT_CUDA_COMPAT_INFO"
	.align	4
        /*0000*/ 	.byte	0x02, 0x09, 0x00, 0x00, 0x02, 0x02, 0x01, 0x00, 0x02, 0x05, 0x05, 0x00, 0x03, 0x07, 0x01, 0x01
        /*0010*/ 	.byte	0x02, 0x03, 0x00, 0x00, 0x02, 0x06, 0x01, 0x00, 0x04, 0x0b, 0x08, 0x00, 0x09, 0x00, 0x00, 0x00
        /*0020*/ 	.byte	0x00, 0x00, 0x00, 0x00


//--------------------- .nv.info.test             --------------------------
	.section	.nv.info.test,"",@"SHT_CUDA_INFO"
	.sectionflags	@""
	.align	4


	//----- nvinfo : EIATTR_CUDA_API_VERSION
	.align		4
        /*0000*/ 	.byte	0x04, 0x37
        /*0002*/ 	.short	(.L_7 - .L_6)
.L_6:
        /*0004*/ 	.word	0x00000082


	//----- nvinfo : EIATTR_SPARSE_MMA_MASK
	.align		4
.L_7:
        /*0008*/ 	.byte	0x03, 0x50
        /*000a*/ 	.short	0x0000


	//----- nvinfo : EIATTR_MAXREG_COUNT
	.align		4
        /*000c*/ 	.byte	0x03, 0x1b
        /*000e*/ 	.short	0x00ff


	//----- nvinfo : EIATTR_MERCURY_ISA_VERSION
	.align		4
        /*0010*/ 	.byte	0x03, 0x5f
        /*0012*/ 	.short	0x0101


	//----- nvinfo : EIATTR_VRC_CTA_INIT_COUNT
	.align		4
        /*0014*/ 	.byte	0x02, 0x4a
	.zero		1
	.zero		1


	//----- nvinfo : EIATTR_EXIT_INSTR_OFFSETS
	.align		4
        /*0018*/ 	.byte	0x04, 0x1c
        /*001a*/ 	.short	(.L_9 - .L_8)


	//   ....[0]....
.L_8:
        /*001c*/ 	.word	0x00000110


	//----- nvinfo : EIATTR_SW_WAR
	.align		4
.L_9:
        /*0020*/ 	.byte	0x04, 0x36
        /*0022*/ 	.short	(.L_11 - .L_10)
.L_10:
        /*0024*/ 	.word	0x00000008
.L_11:


//--------------------- .nv.callgraph             --------------------------
	.section	.nv.callgraph,"",@"SHT_CUDA_CALLGRAPH"
	.align	4
	.sectionentsize	8
	.align		4
        /*0000*/ 	.word	0x00000000
	.align		4
        /*0004*/ 	.word	0xffffffff
	.align		4
        /*0008*/ 	.word	0x00000000
	.align		4
        /*000c*/ 	.word	0xfffffffe
	.align		4
        /*0010*/ 	.word	0x00000000
	.align		4
        /*0014*/ 	.word	0xfffffffd
	.align		4
        /*0018*/ 	.word	0x00000000
	.align		4
        /*001c*/ 	.word	0xfffffffc


//--------------------- .text.test                --------------------------
	.section	.text.test,"ax",@progbits
	.align	128
.text.test:
        .type           test,@function
        .size           test,(.L_x_1 - test)
        .other          test,@"STO_CUDA_ENTRY STV_DEFAULT"
test:
[----:B------:R-:W0:Y:S01]  /*0000*/  S2UR UR5, SR_CgaCtaId ;  /* 0x00000000000579c3 */ /* 0x000e220000008800 */
[----:B------:R-:W-:Y:S02]  /*0010*/  UMOV UR4, 0x400 ;  /* 0x0000040000047882 */ /* 0x000fe40000000000 */
[----:B0-----:R-:W-:-:S09]  /*0020*/  ULEA UR4, UR5, UR4, 0x18 ;  /* 0x0000000405047291 */ /* 0x001fd2000f8ec0ff */
[----:B------:R-:W0:Y:S04]  /*0030*/  LDS R0, [UR4+0x4] ;  /* 0x00000404ff007984 */ /* 0x000e280008000800 */
[----:B------:R-:W1:Y:S01]  /*0040*/  LDS R4, [UR4] ;  /* 0x00000004ff047984 */ /* 0x000e620008000800 */
[C---:B0-----:R-:W-:Y:S02]  /*0050*/  LOP3.LUT R2, R0.reuse, 0x3f0, RZ, 0xc0, !PT ;  /* 0x000003f000027812 */ /* 0x041fe400078ec0ff */
[----:B------:R-:W-:Y:S02]  /*0060*/  LOP3.LUT R1, R0, 0xfc00, RZ, 0xc0, !PT ;  /* 0x0000fc0000017812 */ /* 0x000fe400078ec0ff */
[----:B-1----:R-:W-:Y:S02]  /*0070*/  LOP3.LUT R3, R4, 0x30, RZ, 0xc0, !PT ;  /* 0x0000003004037812 */ /* 0x002fe400078ec0ff */
[----:B------:R-:W-:-:S02]  /*0080*/  SHF.R.U32.HI R2, RZ, 0x4, R2 ;  /* 0x00000004ff027819 */ /* 0x000fc40000011602 */
[----:B------:R-:W-:Y:S02]  /*0090*/  LOP3.LUT R4, R4, 0xfffffffc, RZ, 0xc0, !PT ;  /* 0xfffffffc04047812 */ /* 0x000fe400078ec0ff */
[----:B------:R-:W-:Y:S02]  /*00a0*/  SHF.R.S32.HI R3, RZ, 0x4, R3 ;  /* 0x00000004ff037819 */ /* 0x000fe40000011403 */
[----:B------:R-:W-:Y:S02]  /*00b0*/  LEA.HI.SX32 R1, R1, R2, 0x16 ;  /* 0x0000000201017211 */ /* 0x000fe400078fb2ff */
[----:B------:R-:W-:Y:S02]  /*00c0*/  LOP3.LUT R0, R0, 0xfffffff0, RZ, 0xc0, !PT ;  /* 0xfffffff000007812 */ /* 0x000fe400078ec0ff */
[----:B------:R-:W-:Y:S02]  /*00d0*/  LOP3.LUT R3, R4, 0x3, R3, 0xf8, !PT ;  /* 0x0000000304037812 */ /* 0x000fe400078ef803 */
[----:B------:R-:W-:-:S03]  /*00e0*/  LOP3.LUT R0, R0, 0xf, R1, 0xf8, !PT ;  /* 0x0000000f00007812 */ /* 0x000fc600078ef801 */
[----:B------:R-:W-:Y:S04]  /*00f0*/  STS [UR4], R3 ;  /* 0x00000003ff007988 */ /* 0x000fe80008000804 */
[----:B------:R-:W-:Y:S01]  /*0100*/  STS [UR4+0x4], R0 ;  /* 0x00000400ff007988 */ /* 0x000fe20008000804 */
[----:B------:R-:W-:Y:S05]  /*0110*/  EXIT ;  /* 0x000000000000794d */ /* 0x000fea0003800000 */
.L_x_0:
[----:B------:R-:W-:-:S00]  /*0120*/  BRA `(.L_x_0) ;  /* 0xfffffffc00fc7947 */ /* 0x000fc0000383ffff */
[----:B------:R-:W-:-:S00]  /*0130*/  NOP ;  /* 0x0000000000007918 */ /* 0x000fc00000000000 */
        /* <DEDUP_REMOVED lines=12> */
.L_x_1:


//--------------------- .nv.shared.test           --------------------------
	.section	.nv.shared.test,"aw",@nobits
	.sectionflags	@""
	.align	4
.nv.shared.test:
	.zero		1032


//--------------------- .nv.shared.reserved.0     --------------------------
	.section	.nv.shared.reserved.0,"aw",@nobits
	.weak		__nv_reservedSMEM_offset_0_alias
	.size		__nv_reservedSMEM_offset_0_alias, 0, 64
	.other		__nv_reservedSMEM_offset_0_alias,@"STO_CUDA_RESERVED_SHARED STV_DEFAULT"
__nv_reservedSMEM_offset_0_alias:
	.zero		0
	.zero		64


//--------------------- .nv.constant0.test        --------------------------
	.section	.nv.constant0.test,"a",@progbits
	.sectionflags	@""
	.align	4
.nv.constant0.test:
	.zero		896


//--------------------- SYMBOLS --------------------------

	.type		.nv.reservedSmem.offset0,@object
	.size		.nv.reservedSmem.offset0,0x4
	.type		.nv.reservedSmem.cap,@object
	.size		.nv.reservedSmem.cap,0x4
